	.headerflags	@"EF_CUDA_TEXMODE_UNIFIED EF_CUDA_64BIT_ADDRESS EF_CUDA_ACCELERATORS EF_CUDA_SM90 EF_CUDA_VIRTUAL_SM(EF_CUDA_SM90)"
	.elftype	@"ET_EXEC"


//--------------------- .nv.info                  --------------------------
	.section	.nv.info,"",@"SHT_CUDA_INFO"
	.align	4


	//----- nvinfo : EIATTR_REGCOUNT
	.align		4
        /*0000*/ 	.byte	0x04, 0x2f
        /*0002*/ 	.short	(.L_1 - .L_0)
	.align		4
.L_0:
        /*0004*/ 	.word	index@(triton_poi_fused_clone_16)
        /*0008*/ 	.word	0x0000000f


	//----- nvinfo : EIATTR_MIN_STACK_SIZE
	.align		4
.L_1:
        /*000c*/ 	.byte	0x04, 0x12
        /*000e*/ 	.short	(.L_3 - .L_2)
	.align		4
.L_2:
        /*0010*/ 	.word	index@(triton_poi_fused_clone_16)
        /*0014*/ 	.word	0x00000000


	//----- nvinfo : EIATTR_FRAME_SIZE
	.align		4
.L_3:
        /*0018*/ 	.byte	0x04, 0x11
        /*001a*/ 	.short	(.L_5 - .L_4)
	.align		4
.L_4:
        /*001c*/ 	.word	index@(triton_poi_fused_clone_16)
        /*0020*/ 	.word	0x00000000


	//----- nvinfo : EIATTR_MIN_STACK_SIZE
	.align		4
.L_5:
        /*0024*/ 	.byte	0x04, 0x12
        /*0026*/ 	.short	(.L_7 - .L_6)
	.align		4
.L_6:
        /*0028*/ 	.word	index@(triton_poi_fused_clone_16)
        /*002c*/ 	.word	0x00000000
.L_7:


//--------------------- .nv.info.triton_poi_fused_clone_16 --------------------------
	.section	.nv.info.triton_poi_fused_clone_16,"",@"SHT_CUDA_INFO"
	.sectionflags	@""
	.align	4


	//----- nvinfo : EIATTR_CUDA_API_VERSION
	.align		4
        /*0000*/ 	.byte	0x04, 0x37
        /*0002*/ 	.short	(.L_9 - .L_8)
.L_8:
        /*0004*/ 	.word	0x0000007c


	//----- nvinfo : EIATTR_KPARAM_INFO
	.align		4
.L_9:
        /*0008*/ 	.byte	0x04, 0x17
        /*000a*/ 	.short	(.L_11 - .L_10)
.L_10:
        /*000c*/ 	.word	0x00000000
        /*0010*/ 	.short	0x0002
        /*0012*/ 	.short	0x0010
        /*0014*/ 	.byte	0x00, 0xf0, 0x11, 0x00


	//----- nvinfo : EIATTR_KPARAM_INFO
	.align		4
.L_11:
        /*0018*/ 	.byte	0x04, 0x17
        /*001a*/ 	.short	(.L_13 - .L_12)
.L_12:
        /*001c*/ 	.word	0x00000000
        /*0020*/ 	.short	0x0001
        /*0022*/ 	.short	0x0008
        /*0024*/ 	.byte	0x00, 0xf4, 0x21, 0x00


	//----- nvinfo : EIATTR_KPARAM_INFO
	.align		4
.L_13:
        /*0028*/ 	.byte	0x04, 0x17
        /*002a*/ 	.short	(.L_15 - .L_14)
.L_14:
        /*002c*/ 	.word	0x00000000
        /*0030*/ 	.short	0x0000
        /*0032*/ 	.short	0x0000
        /*0034*/ 	.byte	0x00, 0xf4, 0x21, 0x00


	//----- nvinfo : EIATTR_SPARSE_MMA_MASK
	.align		4
.L_15:
        /*0038*/ 	.byte	0x03, 0x50
        /*003a*/ 	.short	0x0000


	//----- nvinfo : EIATTR_MAXREG_COUNT
	.align		4
        /*003c*/ 	.byte	0x03, 0x1b
        /*003e*/ 	.short	0x00ff


	//----- nvinfo : EIATTR_EXIT_INSTR_OFFSETS
	.align		4
        /*0040*/ 	.byte	0x04, 0x1c
        /*0042*/ 	.short	(.L_17 - .L_16)


	//   ....[0]....
.L_16:
        /*0044*/ 	.word	0x00000290


	//----- nvinfo : EIATTR_REQNTID
	.align		4
.L_17:
        /*0048*/ 	.byte	0x04, 0x10
        /*004a*/ 	.short	(.L_19 - .L_18)
.L_18:
        /*004c*/ 	.word	0x00000100
        /*0050*/ 	.word	0x00000001
        /*0054*/ 	.word	0x00000001


	//----- nvinfo : EIATTR_CBANK_PARAM_SIZE
	.align		4
.L_19:
        /*0058*/ 	.byte	0x03, 0x19
        /*005a*/ 	.short	0x0014


	//----- nvinfo : EIATTR_PARAM_CBANK
	.align		4
        /*005c*/ 	.byte	0x04, 0x0a
        /*005e*/ 	.short	(.L_21 - .L_20)
	.align		4
.L_20:
        /*0060*/ 	.word	index@(.nv.constant0.triton_poi_fused_clone_16)
        /*0064*/ 	.short	0x0210
        /*0066*/ 	.short	0x0014


	//----- nvinfo : EIATTR_SW_WAR
	.align		4
.L_21:
        /*0068*/ 	.byte	0x04, 0x36
        /*006a*/ 	.short	(.L_23 - .L_22)
.L_22:
        /*006c*/ 	.word	0x00000008
.L_23:


//--------------------- .nv.callgraph             --------------------------
	.section	.nv.callgraph,"",@"SHT_CUDA_CALLGRAPH"
	.align	4
	.sectionentsize	8
	.align		4
        /*0000*/ 	.word	0x00000000
	.align		4
        /*0004*/ 	.word	0xffffffff
	.align		4
        /*0008*/ 	.word	0x00000000
	.align		4
        /*000c*/ 	.word	0xfffffffe
	.align		4
        /*0010*/ 	.word	0x00000000
	.align		4
        /*0014*/ 	.word	0xfffffffd
	.align		4
        /*0018*/ 	.word	0x00000000
	.align		4
        /*001c*/ 	.word	0xfffffffc


//--------------------- .text.triton_poi_fused_clone_16 --------------------------
	.section	.text.triton_poi_fused_clone_16,"ax",@progbits
	.align	128
        .global         triton_poi_fused_clone_16
        .type           triton_poi_fused_clone_16,@function
        .size           triton_poi_fused_clone_16,(.L_x_1 - triton_poi_fused_clone_16)
        .other          triton_poi_fused_clone_16,@"STO_CUDA_ENTRY STV_DEFAULT"
triton_poi_fused_clone_16:
.text.triton_poi_fused_clone_16:
[----:B------:R-:W-:Y:S01]  /*0000*/  LDC R1, c[0x0][0x28] ;  /* 0x00000a00ff017b82 */ /* 0x000fe20000000800 */
[----:B------:R-:W1:Y:S01]  /*0010*/  S2R R0, SR_TID.X ;  /* 0x0000000000007919 */ /* 0x000e620000002100 */
[----:B------:R-:W-:Y:S01]  /*0020*/  IMAD.MOV.U32 R12, RZ, RZ, 0x1a5e00 ;  /* 0x001a5e00ff0c7424 */ /* 0x000fe200078e00ff */
[----:B------:R-:W-:Y:S01]  /*0030*/  ULDC.64 UR4, c[0x0][0x208] ;  /* 0x0000820000047ab9 */ /* 0x000fe20000000a00 */
[----:B------:R-:W2:Y:S01]  /*0040*/  S2R R3, SR_CTAID.X ;  /* 0x0000000000037919 */ /* 0x000ea20000002500 */
[----:B-1----:R-:W-:Y:S01]  /*0050*/  IMAD.SHL.U32 R0, R0, 0x2, RZ ;  /* 0x0000000200007824 */ /* 0x002fe200078e00ff */
[----:B--2---:R-:W-:-:S04]  /*0060*/  SHF.R.S32.HI R5, RZ, 0x16, R3 ;  /* 0x00000016ff057819 */ /* 0x004fc80000011403 */
[----:B------:R-:W-:Y:S02]  /*0070*/  LOP3.LUT R0, R0, 0x1fe, RZ, 0xc0, !PT ;  /* 0x000001fe00007812 */ /* 0x000fe400078ec0ff */
[----:B------:R-:W-:-:S03]  /*0080*/  SGXT R5, R5, 0x1 ;  /* 0x000000010505781a */ /* 0x000fc60000000200 */
[----:B------:R-:W-:-:S04]  /*0090*/  IMAD R0, R3, 0x200, R0 ;  /* 0x0000020003007824 */ /* 0x000fc800078e0200 */
[----:B------:R-:W-:Y:S01]  /*00a0*/  VIADD R4, R0, 0x1 ;  /* 0x0000000100047836 */ /* 0x000fe20000000000 */
[CC--:B------:R-:W-:Y:S02]  /*00b0*/  LEA.HI R6, R5.reuse, R0.reuse, RZ, 0x6 ;  /* 0x0000000005067211 */ /* 0x0c0fe400078f30ff */
[CC--:B------:R-:W-:Y:S02]  /*00c0*/  LEA.HI R2, R5.reuse, R0.reuse, RZ, 0x12 ;  /* 0x0000000005027211 */ /* 0x0c0fe400078f90ff */
[----:B------:R-:W-:Y:S02]  /*00d0*/  SHF.R.S32.HI R9, RZ, 0x6, R6 ;  /* 0x00000006ff097819 */ /* 0x000fe40000011406 */
[----:B------:R-:W-:Y:S02]  /*00e0*/  SHF.R.S32.HI R7, RZ, 0x12, R2 ;  /* 0x00000012ff077819 */ /* 0x000fe40000011402 */
[----:B------:R-:W-:Y:S01]  /*00f0*/  LEA.HI R8, R5, R0, RZ, 0xc ;  /* 0x0000000005087211 */ /* 0x000fe200078f60ff */
[----:B------:R-:W1:Y:S01]  /*0100*/  LDC.64 R2, c[0x0][0x210] ;  /* 0x00008400ff027b82 */ /* 0x000e620000000a00 */
[----:B------:R-:W-:Y:S01]  /*0110*/  LEA.HI R10, R9, R9, RZ, 0x6 ;  /* 0x00000009090a7211 */ /* 0x000fe200078f30ff */
[----:B------:R-:W-:Y:S01]  /*0120*/  IMAD R11, R7, R12, 0x6de67 ;  /* 0x0006de67070b7424 */ /* 0x000fe200078e020c */
[----:B------:R-:W-:-:S02]  /*0130*/  SHF.R.S32.HI R8, RZ, 0xc, R8 ;  /* 0x0000000cff087819 */ /* 0x000fc40000011408 */
[----:B------:R-:W-:Y:S02]  /*0140*/  LEA.HI R7, R5, R4, RZ, 0x6 ;  /* 0x0000000405077211 */ /* 0x000fe400078f30ff */
[----:B------:R-:W-:Y:S02]  /*0150*/  LOP3.LUT R10, R10, 0x1fffffc0, RZ, 0xc0, !PT ;  /* 0x1fffffc00a0a7812 */ /* 0x000fe400078ec0ff */
[----:B------:R-:W-:Y:S02]  /*0160*/  LOP3.LUT R5, R6, 0xffffffc0, RZ, 0xc0, !PT ;  /* 0xffffffc006057812 */ /* 0x000fe400078ec0ff */
[----:B------:R-:W-:Y:S01]  /*0170*/  LEA.HI R6, R8, R8, RZ, 0x6 ;  /* 0x0000000808067211 */ /* 0x000fe200078f30ff */
[----:B------:R-:W-:Y:S01]  /*0180*/  IMAD.IADD R10, R9, 0x1, -R10 ;  /* 0x00000001090a7824 */ /* 0x000fe200078e0a0a */
[----:B------:R-:W-:Y:S02]  /*0190*/  LOP3.LUT R7, R7, 0xffffffc0, RZ, 0xc0, !PT ;  /* 0xffffffc007077812 */ /* 0x000fe400078ec0ff */
[----:B------:R-:W-:-:S02]  /*01a0*/  IADD3 R9, R11, R0, -R5 ;  /* 0x000000000b097210 */ /* 0x000fc40007ffe805 */
[----:B------:R-:W-:Y:S02]  /*01b0*/  LOP3.LUT R5, R6, 0x3ffffc0, RZ, 0xc0, !PT ;  /* 0x03ffffc006057812 */ /* 0x000fe400078ec0ff */
[----:B------:R-:W-:Y:S01]  /*01c0*/  IADD3 R7, R11, R4, -R7 ;  /* 0x000000040b077210 */ /* 0x000fe20007ffe807 */
[----:B------:R-:W-:Y:S02]  /*01d0*/  IMAD R4, R10, 0x78, R9 ;  /* 0x000000780a047824 */ /* 0x000fe400078e0209 */
[----:B------:R-:W-:Y:S02]  /*01e0*/  IMAD.IADD R5, R8, 0x1, -R5 ;  /* 0x0000000108057824 */ /* 0x000fe400078e0a05 */
[----:B------:R-:W-:Y:S02]  /*01f0*/  IMAD R10, R10, 0x78, R7 ;  /* 0x000000780a0a7824 */ /* 0x000fe400078e0207 */
[C---:B------:R-:W-:Y:S02]  /*0200*/  IMAD R7, R5.reuse, 0x3840, R4 ;  /* 0x0000384005077824 */ /* 0x040fe400078e0204 */
[----:B------:R-:W-:-:S02]  /*0210*/  IMAD R9, R5, 0x3840, R10 ;  /* 0x0000384005097824 */ /* 0x000fc400078e020a */
[--C-:B-1----:R-:W-:Y:S02]  /*0220*/  IMAD.WIDE R4, R7, 0x4, R2.reuse ;  /* 0x0000000407047825 */ /* 0x102fe400078e0202 */
[----:B------:R-:W1:Y:S02]  /*0230*/  LDC.64 R6, c[0x0][0x218] ;  /* 0x00008600ff067b82 */ /* 0x000e640000000a00 */
[----:B------:R-:W-:Y:S01]  /*0240*/  IMAD.WIDE R2, R9, 0x4, R2 ;  /* 0x0000000409027825 */ /* 0x000fe200078e0202 */
[----:B------:R-:W2:Y:S04]  /*0250*/  LDG.E R8, desc[UR4][R4.64] ;  /* 0x0000000404087981 */ /* 0x000ea8000c1e1900 */
[----:B------:R-:W2:Y:S01]  /*0260*/  LDG.E R9, desc[UR4][R2.64] ;  /* 0x0000000402097981 */ /* 0x000ea2000c1e1900 */
[----:B-1----:R-:W-:-:S05]  /*0270*/  IMAD.WIDE R6, R0, 0x4, R6 ;  /* 0x0000000400067825 */ /* 0x002fca00078e0206 */
[----:B--2---:R-:W-:Y:S01]  /*0280*/  STG.E.64 desc[UR4][R6.64], R8 ;  /* 0x0000000806007986 */ /* 0x004fe2000c101b04 */
[----:B------:R-:W-:Y:S05]  /*0290*/  EXIT ;  /* 0x000000000000794d */ /* 0x000fea0003800000 */
.L_x_0:
[----:B------:R-:W-:-:S00]  /*02a0*/  BRA `(.L_x_0) ;  /* 0xfffffffc00fc7947 */ /* 0x000fc0000383ffff */
[----:B------:R-:W-:-:S00]  /*02b0*/  NOP ;  /* 0x0000000000007918 */ /* 0x000fc00000000000 */
        /* <DEDUP_REMOVED lines=12> */
.L_x_1:


//--------------------- .nv.constant0.triton_poi_fused_clone_16 --------------------------
	.section	.nv.constant0.triton_poi_fused_clone_16,"a",@progbits
	.sectionflags	@""
	.align	4
.nv.constant0.triton_poi_fused_clone_16:
	.zero		548
